//
// Generated by NVIDIA NVVM Compiler
//
// Compiler Build ID: CL-36424714
// Cuda compilation tools, release 13.0, V13.0.88
// Based on NVVM 20.0.0
//

.version 9.0
.target sm_100
.address_size 64

	// .globl	_Z13evolve_kerneliiPKfPfiifff

.visible .entry _Z13evolve_kerneliiPKfPfiifff(
	.param .u32 _Z13evolve_kerneliiPKfPfiifff_param_0,
	.param .u32 _Z13evolve_kerneliiPKfPfiifff_param_1,
	.param .u64 .ptr .align 1 _Z13evolve_kerneliiPKfPfiifff_param_2,
	.param .u64 .ptr .align 1 _Z13evolve_kerneliiPKfPfiifff_param_3,
	.param .u32 _Z13evolve_kerneliiPKfPfiifff_param_4,
	.param .u32 _Z13evolve_kerneliiPKfPfiifff_param_5,
	.param .f32 _Z13evolve_kerneliiPKfPfiifff_param_6,
	.param .f32 _Z13evolve_kerneliiPKfPfiifff_param_7,
	.param .f32 _Z13evolve_kerneliiPKfPfiifff_param_8
)
{
	.reg .pred 	%p<7>;
	.reg .b32 	%r<24>;
	.reg .b32 	%f<14>;
	.reg .b64 	%rd<12>;
	.reg .b64 	%fd<8>;

	ld.param.u32 	%r5, [_Z13evolve_kerneliiPKfPfiifff_param_0];
	ld.param.u32 	%r3, [_Z13evolve_kerneliiPKfPfiifff_param_1];
	ld.param.u64 	%rd1, [_Z13evolve_kerneliiPKfPfiifff_param_2];
	ld.param.u64 	%rd2, [_Z13evolve_kerneliiPKfPfiifff_param_3];
	ld.param.u32 	%r6, [_Z13evolve_kerneliiPKfPfiifff_param_4];
	ld.param.u32 	%r4, [_Z13evolve_kerneliiPKfPfiifff_param_5];
	ld.param.f32 	%f1, [_Z13evolve_kerneliiPKfPfiifff_param_6];
	ld.param.f32 	%f2, [_Z13evolve_kerneliiPKfPfiifff_param_7];
	ld.param.f32 	%f3, [_Z13evolve_kerneliiPKfPfiifff_param_8];
	mov.u32 	%r8, %tid.x;
	mov.u32 	%r9, %ctaid.x;
	mov.u32 	%r10, %ntid.x;
	mad.lo.s32 	%r11, %r9, %r10, %r8;
	add.s32 	%r12, %r11, %r5;
	setp.lt.s32 	%p1, %r12, 1;
	add.s32 	%r13, %r6, -1;
	setp.ge.s32 	%p2, %r12, %r13;
	or.pred  	%p3, %p1, %p2;
	@%p3 bra 	$L__BB0_3;
	mov.u32 	%r14, %tid.y;
	mov.u32 	%r15, %ctaid.y;
	mov.u32 	%r16, %ntid.y;
	mad.lo.s32 	%r17, %r15, %r16, %r14;
	add.s32 	%r2, %r17, %r3;
	setp.lt.s32 	%p4, %r2, 1;
	add.s32 	%r19, %r4, -1;
	setp.ge.s32 	%p5, %r2, %r19;
	or.pred  	%p6, %p4, %p5;
	@%p6 bra 	$L__BB0_3;
	cvta.to.global.u64 	%rd3, %rd1;
	mul.lo.s32 	%r20, %r4, %r12;
	add.s32 	%r21, %r20, %r2;
	mul.wide.s32 	%rd4, %r21, 4;
	add.s64 	%rd5, %rd3, %rd4;
	ld.global.f32 	%f4, [%rd5];
	sub.s32 	%r22, %r20, %r4;
	add.s32 	%r23, %r22, %r2;
	mul.wide.s32 	%rd6, %r23, 4;
	add.s64 	%rd7, %rd3, %rd6;
	ld.global.f32 	%f5, [%rd7];
	ld.global.f32 	%f6, [%rd5+-4];
	mul.wide.s32 	%rd8, %r4, 4;
	add.s64 	%rd9, %rd5, %rd8;
	ld.global.f32 	%f7, [%rd9];
	ld.global.f32 	%f8, [%rd5+4];
	cvt.f64.f32 	%fd1, %f4;
	mul.f32 	%f9, %f1, %f3;
	cvt.f64.f32 	%fd2, %f9;
	add.f32 	%f10, %f5, %f7;
	add.f32 	%f11, %f6, %f10;
	add.f32 	%f12, %f8, %f11;
	cvt.f64.f32 	%fd3, %f12;
	fma.rn.f64 	%fd4, %fd1, 0dC010000000000000, %fd3;
	cvt.f64.f32 	%fd5, %f2;
	div.rn.f64 	%fd6, %fd4, %fd5;
	fma.rn.f64 	%fd7, %fd6, %fd2, %fd1;
	cvt.rn.f32.f64 	%f13, %fd7;
	cvta.to.global.u64 	%rd10, %rd2;
	add.s64 	%rd11, %rd10, %rd4;
	st.global.f32 	[%rd11], %f13;
$L__BB0_3:
	ret;

}


// ===== COMPILED SASS (sm_100) =====

	.target	sm_100

	.elftype	@"ET_EXEC"


//--------------------- .note.nv.tkinfo           --------------------------
	.section	.note.nv.tkinfo,"",@"SHT_NOTE"
	.sectionflags	@"SHF_NOTE_NV_TKINFO"
	.tkinfo
        /*0018*/ 	.word	0x00000002
        /*0030*/ 	.string	""
        /*0030*/ 	.string	"ptxas"
        /*0030*/ 	.string	"Cuda compilation tools, release 13.0, V13.0.88"
        /*0030*/ 	.string	"Build cuda_13.0.r13.0/compiler.36424714_0"
        /*0030*/ 	.string	"-arch sm_100 -m 64 "



//--------------------- .note.nv.cuinfo           --------------------------
	.section	.note.nv.cuinfo,"",@"SHT_NOTE"
	.sectionflags	@"SHF_NOTE_NV_CUINFO"
        /*0018*/ 	.short	0x0002
        /*001a*/ 	.short	0x0064
        /*001c*/ 	.short	0x0082
	.zero		2


//--------------------- .nv.info                  --------------------------
	.section	.nv.info,"",@"SHT_CUDA_INFO"
	.align	4


	//----- nvinfo : EIATTR_REGCOUNT
	.align		4
        /*0000*/ 	.byte	0x04, 0x2f
        /*0002*/ 	.short	(.L_1 - .L_0)
	.align		4
.L_0:
        /*0004*/ 	.word	index@(_Z13evolve_kerneliiPKfPfiifff)
        /*0008*/ 	.word	0x0000001c


	//----- nvinfo : EIATTR_FRAME_SIZE
	.align		4
.L_1:
        /*000c*/ 	.byte	0x04, 0x11
        /*000e*/ 	.short	(.L_3 - .L_2)
	.align		4
.L_2:
        /*0010*/ 	.word	index@($__internal_0_$__cuda_sm20_div_rn_f64_full)
        /*0014*/ 	.word	0x00000000


	//----- nvinfo : EIATTR_FRAME_SIZE
	.align		4
.L_3:
        /*0018*/ 	.byte	0x04, 0x11
        /*001a*/ 	.short	(.L_5 - .L_4)
	.align		4
.L_4:
        /*001c*/ 	.word	index@(_Z13evolve_kerneliiPKfPfiifff)
        /*0020*/ 	.word	0x00000000


	//----- nvinfo : EIATTR_MIN_STACK_SIZE
	.align		4
.L_5:
        /*0024*/ 	.byte	0x04, 0x12
        /*0026*/ 	.short	(.L_7 - .L_6)
	.align		4
.L_6:
        /*0028*/ 	.word	index@(_Z13evolve_kerneliiPKfPfiifff)
        /*002c*/ 	.word	0x00000000
.L_7:


//--------------------- .nv.compat                --------------------------
	.section	.nv.compat,"",@"SHT_CUDA_COMPAT_INFO"
	.align	4
        /*0000*/ 	.byte	0x02, 0x09, 0x00, 0x00, 0x02, 0x02, 0x01, 0x00, 0x02, 0x05, 0x05, 0x00, 0x03, 0x07, 0x01, 0x01
        /*0010*/ 	.byte	0x02, 0x03, 0x00, 0x00, 0x02, 0x06, 0x01, 0x00, 0x04, 0x0b, 0x08, 0x00, 0x01, 0x00, 0x00, 0x00
        /*0020*/ 	.byte	0x00, 0x00, 0x00, 0x00


//--------------------- .nv.info._Z13evolve_kerneliiPKfPfiifff --------------------------
	.section	.nv.info._Z13evolve_kerneliiPKfPfiifff,"",@"SHT_CUDA_INFO"
	.sectionflags	@""
	.align	4


	//----- nvinfo : EIATTR_CUDA_API_VERSION
	.align		4
        /*0000*/ 	.byte	0x04, 0x37
        /*0002*/ 	.short	(.L_9 - .L_8)
.L_8:
        /*0004*/ 	.word	0x00000082


	//----- nvinfo : EIATTR_KPARAM_INFO
	.align		4
.L_9:
        /*0008*/ 	.byte	0x04, 0x17
        /*000a*/ 	.short	(.L_11 - .L_10)
.L_10:
        /*000c*/ 	.word	0x00000000
        /*0010*/ 	.short	0x0008
        /*0012*/ 	.short	0x0028
        /*0014*/ 	.byte	0x00, 0xf0, 0x11, 0x00


	//----- nvinfo : EIATTR_KPARAM_INFO
	.align		4
.L_11:
        /*0018*/ 	.byte	0x04, 0x17
        /*001a*/ 	.short	(.L_13 - .L_12)
.L_12:
        /*001c*/ 	.word	0x00000000
        /*0020*/ 	.short	0x0007
        /*0022*/ 	.short	0x0024
        /*0024*/ 	.byte	0x00, 0xf0, 0x11, 0x00


	//----- nvinfo : EIATTR_KPARAM_INFO
	.align		4
.L_13:
        /*0028*/ 	.byte	0x04, 0x17
        /*002a*/ 	.short	(.L_15 - .L_14)
.L_14:
        /*002c*/ 	.word	0x00000000
        /*0030*/ 	.short	0x0006
        /*0032*/ 	.short	0x0020
        /*0034*/ 	.byte	0x00, 0xf0, 0x11, 0x00


	//----- nvinfo : EIATTR_KPARAM_INFO
	.align		4
.L_15:
        /*0038*/ 	.byte	0x04, 0x17
        /*003a*/ 	.short	(.L_17 - .L_16)
.L_16:
        /*003c*/ 	.word	0x00000000
        /*0040*/ 	.short	0x0005
        /*0042*/ 	.short	0x001c
        /*0044*/ 	.byte	0x00, 0xf0, 0x11, 0x00


	//----- nvinfo : EIATTR_KPARAM_INFO
	.align		4
.L_17:
        /*0048*/ 	.byte	0x04, 0x17
        /*004a*/ 	.short	(.L_19 - .L_18)
.L_18:
        /*004c*/ 	.word	0x00000000
        /*0050*/ 	.short	0x0004
        /*0052*/ 	.short	0x0018
        /*0054*/ 	.byte	0x00, 0xf0, 0x11, 0x00


	//----- nvinfo : EIATTR_KPARAM_INFO
	.align		4
.L_19:
        /*0058*/ 	.byte	0x04, 0x17
        /*005a*/ 	.short	(.L_21 - .L_20)
.L_20:
        /*005c*/ 	.word	0x00000000
        /*0060*/ 	.short	0x0003
        /*0062*/ 	.short	0x0010
        /*0064*/ 	.byte	0x00, 0xf5, 0x21, 0x00


	//----- nvinfo : EIATTR_KPARAM_INFO
	.align		4
.L_21:
        /*0068*/ 	.byte	0x04, 0x17
        /*006a*/ 	.short	(.L_23 - .L_22)
.L_22:
        /*006c*/ 	.word	0x00000000
        /*0070*/ 	.short	0x0002
        /*0072*/ 	.short	0x0008
        /*0074*/ 	.byte	0x00, 0xf5, 0x21, 0x00


	//----- nvinfo : EIATTR_KPARAM_INFO
	.align		4
.L_23:
        /*0078*/ 	.byte	0x04, 0x17
        /*007a*/ 	.short	(.L_25 - .L_24)
.L_24:
        /*007c*/ 	.word	0x00000000
        /*0080*/ 	.short	0x0001
        /*0082*/ 	.short	0x0004
        /*0084*/ 	.byte	0x00, 0xf0, 0x11, 0x00


	//----- nvinfo : EIATTR_KPARAM_INFO
	.align		4
.L_25:
        /*0088*/ 	.byte	0x04, 0x17
        /*008a*/ 	.short	(.L_27 - .L_26)
.L_26:
        /*008c*/ 	.word	0x00000000
        /*0090*/ 	.short	0x0000
        /*0092*/ 	.short	0x0000
        /*0094*/ 	.byte	0x00, 0xf0, 0x11, 0x00


	//----- nvinfo : EIATTR_SPARSE_MMA_MASK
	.align		4
.L_27:
        /*0098*/ 	.byte	0x03, 0x50
        /*009a*/ 	.short	0x0000


	//----- nvinfo : EIATTR_MAXREG_COUNT
	.align		4
        /*009c*/ 	.byte	0x03, 0x1b
        /*009e*/ 	.short	0x00ff


	//----- nvinfo : EIATTR_MERCURY_ISA_VERSION
	.align		4
        /*00a0*/ 	.byte	0x03, 0x5f
        /*00a2*/ 	.short	0x0101


	//----- nvinfo : EIATTR_VRC_CTA_INIT_COUNT
	.align		4
        /*00a4*/ 	.byte	0x02, 0x4a
	.zero		1
	.zero		1


	//----- nvinfo : EIATTR_EXIT_INSTR_OFFSETS
	.align		4
        /*00a8*/ 	.byte	0x04, 0x1c
        /*00aa*/ 	.short	(.L_29 - .L_28)


	//   ....[0]....
.L_28:
        /*00ac*/ 	.word	0x000000b0


	//   ....[1]....
        /*00b0*/ 	.word	0x00000160


	//   ....[2]....
        /*00b4*/ 	.word	0x00000460


	//----- nvinfo : EIATTR_CRS_STACK_SIZE
	.align		4
.L_29:
        /*00b8*/ 	.byte	0x04, 0x1e
        /*00ba*/ 	.short	(.L_31 - .L_30)
.L_30:
        /*00bc*/ 	.word	0x00000000


	//----- nvinfo : EIATTR_CBANK_PARAM_SIZE
	.align		4
.L_31:
        /*00c0*/ 	.byte	0x03, 0x19
        /*00c2*/ 	.short	0x002c


	//----- nvinfo : EIATTR_PARAM_CBANK
	.align		4
        /*00c4*/ 	.byte	0x04, 0x0a
        /*00c6*/ 	.short	(.L_33 - .L_32)
	.align		4
.L_32:
        /*00c8*/ 	.word	index@(.nv.constant0._Z13evolve_kerneliiPKfPfiifff)
        /*00cc*/ 	.short	0x0380
        /*00ce*/ 	.short	0x002c


	//----- nvinfo : EIATTR_SW_WAR
	.align		4
.L_33:
        /*00d0*/ 	.byte	0x04, 0x36
        /*00d2*/ 	.short	(.L_35 - .L_34)
.L_34:
        /*00d4*/ 	.word	0x00000008
.L_35:


//--------------------- .nv.callgraph             --------------------------
	.section	.nv.callgraph,"",@"SHT_CUDA_CALLGRAPH"
	.align	4
	.sectionentsize	8
	.align		4
        /*0000*/ 	.word	0x00000000
	.align		4
        /*0004*/ 	.word	0xffffffff
	.align		4
        /*0008*/ 	.word	0x00000000
	.align		4
        /*000c*/ 	.word	0xfffffffe
	.align		4
        /*0010*/ 	.word	0x00000000
	.align		4
        /*0014*/ 	.word	0xfffffffd
	.align		4
        /*0018*/ 	.word	0x00000000
	.align		4
        /*001c*/ 	.word	0xfffffffc


//--------------------- .text._Z13evolve_kerneliiPKfPfiifff --------------------------
	.section	.text._Z13evolve_kerneliiPKfPfiifff,"ax",@progbits
	.align	128
        .global         _Z13evolve_kerneliiPKfPfiifff
        .type           _Z13evolve_kerneliiPKfPfiifff,@function
        .size           _Z13evolve_kerneliiPKfPfiifff,(.L_x_8 - _Z13evolve_kerneliiPKfPfiifff)
        .other          _Z13evolve_kerneliiPKfPfiifff,@"STO_CUDA_ENTRY STV_DEFAULT"
_Z13evolve_kerneliiPKfPfiifff:
.text._Z13evolve_kerneliiPKfPfiifff:
[----:B------:R-:W-:Y:S01]  /*0000*/  LDC R1, c[0x0][0x37c] ;  /* 0x0000df00ff017b82 */ /* 0x000fe20000000800 */
[----:B------:R-:W0:Y:S07]  /*0010*/  S2R R0, SR_TID.X ;  /* 0x0000000000007919 */ /* 0x000e2e0000002100 */
[----:B------:R-:W0:Y:S01]  /*0020*/  S2UR UR5, SR_CTAID.X ;  /* 0x00000000000579c3 */ /* 0x000e220000002500 */
[----:B------:R-:W1:Y:S01]  /*0030*/  LDCU UR4, c[0x0][0x398] ;  /* 0x00007300ff0477ac */ /* 0x000e620008000800 */
[----:B------:R-:W2:Y:S06]  /*0040*/  LDCU UR6, c[0x0][0x380] ;  /* 0x00007000ff0677ac */ /* 0x000eac0008000800 */
[----:B------:R-:W0:Y:S01]  /*0050*/  LDC R3, c[0x0][0x360] ;  /* 0x0000d800ff037b82 */ /* 0x000e220000000800 */
[----:B-1----:R-:W-:Y:S01]  /*0060*/  UIADD3 UR4, UPT, UPT, UR4, -0x1, URZ ;  /* 0xffffffff04047890 */ /* 0x002fe2000fffe0ff */
[----:B0-----:R-:W-:-:S04]  /*0070*/  IMAD R0, R3, UR5, R0 ;  /* 0x0000000503007c24 */ /* 0x001fc8000f8e0200 */
[----:B--2---:R-:W-:-:S05]  /*0080*/  VIADD R0, R0, UR6 ;  /* 0x0000000600007c36 */ /* 0x004fca0008000000 */
[----:B------:R-:W-:-:S04]  /*0090*/  ISETP.GE.AND P0, PT, R0, UR4, PT ;  /* 0x0000000400007c0c */ /* 0x000fc8000bf06270 */
[----:B------:R-:W-:-:S13]  /*00a0*/  ISETP.LT.OR P0, PT, R0, 0x1, P0 ;  /* 0x000000010000780c */ /* 0x000fda0000701670 */
[----:B------:R-:W-:Y:S05]  /*00b0*/  @P0 EXIT ;  /* 0x000000000000094d */ /* 0x000fea0003800000 */
[----:B------:R-:W0:Y:S01]  /*00c0*/  S2R R2, SR_TID.Y ;  /* 0x0000000000027919 */ /* 0x000e220000002200 */
[----:B------:R-:W0:Y:S01]  /*00d0*/  S2UR UR4, SR_CTAID.Y ;  /* 0x00000000000479c3 */ /* 0x000e220000002600 */
[----:B------:R-:W1:Y:S07]  /*00e0*/  LDCU UR5, c[0x0][0x384] ;  /* 0x00007080ff0577ac */ /* 0x000e6e0008000800 */
[----:B------:R-:W0:Y:S08]  /*00f0*/  LDC R3, c[0x0][0x364] ;  /* 0x0000d900ff037b82 */ /* 0x000e300000000800 */
[----:B------:R-:W2:Y:S01]  /*0100*/  LDC R9, c[0x0][0x39c] ;  /* 0x0000e700ff097b82 */ /* 0x000ea20000000800 */
[----:B0-----:R-:W-:-:S04]  /*0110*/  IMAD R2, R3, UR4, R2 ;  /* 0x0000000403027c24 */ /* 0x001fc8000f8e0202 */
[----:B-1----:R-:W-:Y:S02]  /*0120*/  VIADD R3, R2, UR5 ;  /* 0x0000000502037c36 */ /* 0x002fe40008000000 */
[----:B--2---:R-:W-:-:S05]  /*0130*/  VIADD R4, R9, 0xffffffff ;  /* 0xffffffff09047836 */ /* 0x004fca0000000000 */
[----:B------:R-:W-:-:S04]  /*0140*/  ISETP.GE.AND P0, PT, R3, R4, PT ;  /* 0x000000040300720c */ /* 0x000fc80003f06270 */
[----:B------:R-:W-:-:S13]  /*0150*/  ISETP.LT.OR P0, PT, R3, 0x1, P0 ;  /* 0x000000010300780c */ /* 0x000fda0000701670 */
[----:B------:R-:W-:Y:S05]  /*0160*/  @P0 EXIT ;  /* 0x000000000000094d */ /* 0x000fea0003800000 */
[----:B------:R-:W0:Y:S01]  /*0170*/  LDC.64 R4, c[0x0][0x388] ;  /* 0x0000e200ff047b82 */ /* 0x000e220000000a00 */
[----:B------:R-:W1:Y:S01]  /*0180*/  LDCU.64 UR4, c[0x0][0x358] ;  /* 0x00006b00ff0477ac */ /* 0x000e620008000a00 */
[CC--:B------:R-:W-:Y:S02]  /*0190*/  IMAD R2, R0.reuse, R9.reuse, -R9 ;  /* 0x0000000900027224 */ /* 0x0c0fe400078e0a09 */
[----:B------:R-:W-:Y:S01]  /*01a0*/  IMAD R0, R0, R9, R3 ;  /* 0x0000000900007224 */ /* 0x000fe200078e0203 */
[----:B------:R-:W2:Y:S01]  /*01b0*/  LDCU.64 UR6, c[0x0][0x3a0] ;  /* 0x00007400ff0677ac */ /* 0x000ea20008000a00 */
[----:B------:R-:W-:Y:S02]  /*01c0*/  IMAD.IADD R7, R3, 0x1, R2 ;  /* 0x0000000103077824 */ /* 0x000fe400078e0202 */
[----:B0-----:R-:W-:-:S04]  /*01d0*/  IMAD.WIDE R2, R0, 0x4, R4 ;  /* 0x0000000400027825 */ /* 0x001fc800078e0204 */
[----:B------:R-:W-:Y:S01]  /*01e0*/  IMAD.WIDE R4, R7, 0x4, R4 ;  /* 0x0000000407047825 */ /* 0x000fe200078e0204 */
[----:B-1----:R-:W3:Y:S03]  /*01f0*/  LDG.E R15, desc[UR4][R2.64+-0x4] ;  /* 0xfffffc04020f7981 */ /* 0x002ee6000c1e1900 */
[----:B------:R-:W-:Y:S01]  /*0200*/  IMAD.WIDE R6, R9, 0x4, R2 ;  /* 0x0000000409067825 */ /* 0x000fe200078e0202 */
[----:B------:R-:W4:Y:S04]  /*0210*/  LDG.E R16, desc[UR4][R2.64+0x4] ;  /* 0x0000040402107981 */ /* 0x000f28000c1e1900 */
[----:B------:R-:W5:Y:S04]  /*0220*/  LDG.E R4, desc[UR4][R4.64] ;  /* 0x0000000404047981 */ /* 0x000f68000c1e1900 */
[----:B------:R-:W5:Y:S04]  /*0230*/  LDG.E R7, desc[UR4][R6.64] ;  /* 0x0000000406077981 */ /* 0x000f68000c1e1900 */
[----:B------:R0:W4:Y:S01]  /*0240*/  LDG.E R14, desc[UR4][R2.64] ;  /* 0x00000004020e7981 */ /* 0x000122000c1e1900 */
[----:B--2---:R-:W1:Y:S01]  /*0250*/  F2F.F64.F32 R10, UR7 ;  /* 0x00000007000a7d10 */ /* 0x004e620008201800 */
[----:B------:R-:W-:-:S07]  /*0260*/  IMAD.MOV.U32 R8, RZ, RZ, 0x1 ;  /* 0x00000001ff087424 */ /* 0x000fce00078e00ff */
[----:B-1----:R-:W1:Y:S02]  /*0270*/  MUFU.RCP64H R9, R11 ;  /* 0x0000000b00097308 */ /* 0x002e640000001800 */
[----:B-1----:R-:W-:-:S08]  /*0280*/  DFMA R12, -R10, R8, 1 ;  /* 0x3ff000000a0c742b */ /* 0x002fd00000000108 */
[----:B------:R-:W-:-:S08]  /*0290*/  DFMA R12, R12, R12, R12 ;  /* 0x0000000c0c0c722b */ /* 0x000fd0000000000c */
[----:B------:R-:W-:-:S08]  /*02a0*/  DFMA R12, R8, R12, R8 ;  /* 0x0000000c080c722b */ /* 0x000fd00000000008 */
[----:B0-----:R-:W-:-:S08]  /*02b0*/  DFMA R2, -R10, R12, 1 ;  /* 0x3ff000000a02742b */ /* 0x001fd0000000010c */
[----:B------:R-:W-:Y:S01]  /*02c0*/  DFMA R2, R12, R2, R12 ;  /* 0x000000020c02722b */ /* 0x000fe2000000000c */
[----:B------:R-:W-:Y:S01]  /*02d0*/  BSSY.RECONVERGENT B0, `(.L_x_0) ;  /* 0x0000013000007945 */ /* 0x000fe20003800200 */
[----:B-----5:R-:W-:-:S04]  /*02e0*/  FADD R18, R4, R7 ;  /* 0x0000000704127221 */ /* 0x020fc80000000000 */
[----:B---3--:R-:W-:-:S04]  /*02f0*/  FADD R15, R15, R18 ;  /* 0x000000120f0f7221 */ /* 0x008fc80000000000 */
[----:B----4-:R-:W-:Y:S01]  /*0300*/  FADD R15, R16, R15 ;  /* 0x0000000f100f7221 */ /* 0x010fe20000000000 */
[----:B------:R-:W-:Y:S01]  /*0310*/  F2F.F64.F32 R4, R14 ;  /* 0x0000000e00047310 */ /* 0x000fe20000201800 */
[----:B------:R-:W0:Y:S07]  /*0320*/  LDC R16, c[0x0][0x3a8] ;  /* 0x0000ea00ff107b82 */ /* 0x000e2e0000000800 */
[----:B------:R-:W1:Y:S02]  /*0330*/  F2F.F64.F32 R8, R15 ;  /* 0x0000000f00087310 */ /* 0x000e640000201800 */
[----:B-1----:R-:W-:-:S08]  /*0340*/  DFMA R8, R4, -4, R8 ;  /* 0xc01000000408782b */ /* 0x002fd00000000008 */
[----:B------:R-:W-:-:S08]  /*0350*/  DMUL R6, R8, R2 ;  /* 0x0000000208067228 */ /* 0x000fd00000000000 */
[----:B------:R-:W-:-:S08]  /*0360*/  DFMA R12, -R10, R6, R8 ;  /* 0x000000060a0c722b */ /* 0x000fd00000000108 */
[----:B------:R-:W-:Y:S01]  /*0370*/  DFMA R2, R2, R12, R6 ;  /* 0x0000000c0202722b */ /* 0x000fe20000000006 */
[----:B0-----:R-:W-:Y:S01]  /*0380*/  FMUL R6, R16, UR6 ;  /* 0x0000000610067c20 */ /* 0x001fe20008400000 */
[----:B------:R-:W-:-:S08]  /*0390*/  FSETP.GEU.AND P1, PT, |R9|, 6.5827683646048100446e-37, PT ;  /* 0x036000000900780b */ /* 0x000fd00003f2e200 */
[----:B------:R-:W-:Y:S01]  /*03a0*/  FFMA R12, RZ, R11, R3 ;  /* 0x0000000bff0c7223 */ /* 0x000fe20000000003 */
[----:B------:R-:W0:Y:S04]  /*03b0*/  F2F.F64.F32 R6, R6 ;  /* 0x0000000600067310 */ /* 0x000e280000201800 */
[----:B------:R-:W-:-:S13]  /*03c0*/  FSETP.GT.AND P0, PT, |R12|, 1.469367938527859385e-39, PT ;  /* 0x001000000c00780b */ /* 0x000fda0003f04200 */
[----:B0-----:R-:W-:Y:S05]  /*03d0*/  @P0 BRA P1, `(.L_x_1) ;  /* 0x0000000000080947 */ /* 0x001fea0000800000 */
[----:B------:R-:W-:-:S07]  /*03e0*/  MOV R14, 0x400 ;  /* 0x00000400000e7802 */ /* 0x000fce0000000f00 */
[----:B------:R-:W-:Y:S05]  /*03f0*/  CALL.REL.NOINC `($__internal_0_$__cuda_sm20_div_rn_f64_full) ;  /* 0x00000000001c7944 */ /* 0x000fea0003c00000 */
.L_x_1:
[----:B------:R-:W-:Y:S05]  /*0400*/  BSYNC.RECONVERGENT B0 ;  /* 0x0000000000007941 */ /* 0x000fea0003800200 */
.L_x_0:
[----:B------:R-:W0:Y:S01]  /*0410*/  LDC.64 R8, c[0x0][0x390] ;  /* 0x0000e400ff087b82 */ /* 0x000e220000000a00 */
[----:B------:R-:W-:-:S10]  /*0420*/  DFMA R6, R6, R2, R4 ;  /* 0x000000020606722b */ /* 0x000fd40000000004 */
[----:B------:R-:W1:Y:S01]  /*0430*/  F2F.F32.F64 R7, R6 ;  /* 0x0000000600077310 */ /* 0x000e620000301000 */
[----:B0-----:R-:W-:-:S05]  /*0440*/  IMAD.WIDE R2, R0, 0x4, R8 ;  /* 0x0000000400027825 */ /* 0x001fca00078e0208 */
[----:B-1----:R-:W-:Y:S01]  /*0450*/  STG.E desc[UR4][R2.64], R7 ;  /* 0x0000000702007986 */ /* 0x002fe2000c101904 */
[----:B------:R-:W-:Y:S05]  /*0460*/  EXIT ;  /* 0x000000000000794d */ /* 0x000fea0003800000 */
        .weak           $__internal_0_$__cuda_sm20_div_rn_f64_full
        .type           $__internal_0_$__cuda_sm20_div_rn_f64_full,@function
        .size           $__internal_0_$__cuda_sm20_div_rn_f64_full,(.L_x_8 - $__internal_0_$__cuda_sm20_div_rn_f64_full)
$__internal_0_$__cuda_sm20_div_rn_f64_full:
[C---:B------:R-:W-:Y:S01]  /*0470*/  FSETP.GEU.AND P0, PT, |R11|.reuse, 1.469367938527859385e-39, PT ;  /* 0x001000000b00780b */ /* 0x040fe20003f0e200 */
[--C-:B------:R-:W-:Y:S01]  /*0480*/  IMAD.MOV.U32 R12, RZ, RZ, R10.reuse ;  /* 0x000000ffff0c7224 */ /* 0x100fe200078e000a */
[----:B------:R-:W-:Y:S01]  /*0490*/  LOP3.LUT R2, R11, 0x800fffff, RZ, 0xc0, !PT ;  /* 0x800fffff0b027812 */ /* 0x000fe200078ec0ff */
[----:B------:R-:W-:Y:S01]  /*04a0*/  IMAD.MOV.U32 R13, RZ, RZ, R11 ;  /* 0x000000ffff0d7224 */ /* 0x000fe200078e000b */
[C---:B------:R-:W-:Y:S01]  /*04b0*/  FSETP.GEU.AND P2, PT, |R9|.reuse, 1.469367938527859385e-39, PT ;  /* 0x001000000900780b */ /* 0x040fe20003f4e200 */
[----:B------:R-:W-:Y:S01]  /*04c0*/  IMAD.MOV.U32 R18, RZ, RZ, 0x1 ;  /* 0x00000001ff127424 */ /* 0x000fe200078e00ff */
[----:B------:R-:W-:Y:S01]  /*04d0*/  LOP3.LUT R3, R2, 0x3ff00000, RZ, 0xfc, !PT ;  /* 0x3ff0000002037812 */ /* 0x000fe200078efcff */
[----:B------:R-:W-:Y:S01]  /*04e0*/  IMAD.MOV.U32 R2, RZ, RZ, R10 ;  /* 0x000000ffff027224 */ /* 0x000fe200078e000a */
[----:B------:R-:W-:Y:S01]  /*04f0*/  LOP3.LUT R15, R9, 0x7ff00000, RZ, 0xc0, !PT ;  /* 0x7ff00000090f7812 */ /* 0x000fe200078ec0ff */
[----:B------:R-:W-:Y:S01]  /*0500*/  BSSY.RECONVERGENT B1, `(.L_x_2) ;  /* 0x0000051000017945 */ /* 0x000fe20003800200 */
[----:B------:R-:W-:-:S03]  /*0510*/  LOP3.LUT R22, R11, 0x7ff00000, RZ, 0xc0, !PT ;  /* 0x7ff000000b167812 */ /* 0x000fc600078ec0ff */
[----:B------:R-:W-:Y:S01]  /*0520*/  @!P0 DMUL R2, R12, 8.98846567431157953865e+307 ;  /* 0x7fe000000c028828 */ /* 0x000fe20000000000 */
[----:B------:R-:W-:-:S03]  /*0530*/  ISETP.GE.U32.AND P1, PT, R15, R22, PT ;  /* 0x000000160f00720c */ /* 0x000fc60003f26070 */
[----:B------:R-:W-:Y:S01]  /*0540*/  @!P2 LOP3.LUT R10, R13, 0x7ff00000, RZ, 0xc0, !PT ;  /* 0x7ff000000d0aa812 */ /* 0x000fe200078ec0ff */
[----:B------:R-:W-:Y:S01]  /*0550*/  @!P2 IMAD.MOV.U32 R24, RZ, RZ, RZ ;  /* 0x000000ffff18a224 */ /* 0x000fe200078e00ff */
[----:B------:R-:W0:Y:S02]  /*0560*/  MUFU.RCP64H R19, R3 ;  /* 0x0000000300137308 */ /* 0x000e240000001800 */
[----:B------:R-:W-:Y:S01]  /*0570*/  @!P2 ISETP.GE.U32.AND P3, PT, R15, R10, PT ;  /* 0x0000000a0f00a20c */ /* 0x000fe20003f66070 */
[----:B------:R-:W-:Y:S01]  /*0580*/  IMAD.MOV.U32 R10, RZ, RZ, R8 ;  /* 0x000000ffff0a7224 */ /* 0x000fe200078e0008 */
[----:B0-----:R-:W-:-:S08]  /*0590*/  DFMA R16, R18, -R2, 1 ;  /* 0x3ff000001210742b */ /* 0x001fd00000000802 */
[----:B------:R-:W-:Y:S01]  /*05a0*/  DFMA R20, R16, R16, R16 ;  /* 0x000000101014722b */ /* 0x000fe20000000010 */
[----:B------:R-:W-:-:S05]  /*05b0*/  IMAD.MOV.U32 R16, RZ, RZ, 0x1ca00000 ;  /* 0x1ca00000ff107424 */ /* 0x000fca00078e00ff */
[C---:B------:R-:W-:Y:S02]  /*05c0*/  @!P2 SEL R17, R16.reuse, 0x63400000, !P3 ;  /* 0x634000001011a807 */ /* 0x040fe40005800000 */
[----:B------:R-:W-:Y:S01]  /*05d0*/  DFMA R18, R18, R20, R18 ;  /* 0x000000141212722b */ /* 0x000fe20000000012 */
[----:B------:R-:W-:Y:S02]  /*05e0*/  SEL R11, R16, 0x63400000, !P1 ;  /* 0x63400000100b7807 */ /* 0x000fe40004800000 */
[--C-:B------:R-:W-:Y:S02]  /*05f0*/  @!P2 LOP3.LUT R17, R17, 0x80000000, R9.reuse, 0xf8, !PT ;  /* 0x800000001111a812 */ /* 0x100fe400078ef809 */
[----:B------:R-:W-:Y:S02]  /*0600*/  LOP3.LUT R11, R11, 0x800fffff, R9, 0xf8, !PT ;  /* 0x800fffff0b0b7812 */ /* 0x000fe400078ef809 */
[----:B------:R-:W-:Y:S01]  /*0610*/  @!P2 LOP3.LUT R25, R17, 0x100000, RZ, 0xfc, !PT ;  /* 0x001000001119a812 */ /* 0x000fe200078efcff */
[----:B------:R-:W-:-:S05]  /*0620*/  DFMA R20, R18, -R2, 1 ;  /* 0x3ff000001214742b */ /* 0x000fca0000000802 */
[----:B------:R-:W-:Y:S01]  /*0630*/  @!P2 DFMA R10, R10, 2, -R24 ;  /* 0x400000000a0aa82b */ /* 0x000fe20000000818 */
[----:B------:R-:W-:Y:S02]  /*0640*/  IMAD.MOV.U32 R24, RZ, RZ, R15 ;  /* 0x000000ffff187224 */ /* 0x000fe400078e000f */
[----:B------:R-:W-:Y:S01]  /*0650*/  DFMA R18, R18, R20, R18 ;  /* 0x000000141212722b */ /* 0x000fe20000000012 */
[----:B------:R-:W-:Y:S01]  /*0660*/  IMAD.MOV.U32 R25, RZ, RZ, R22 ;  /* 0x000000ffff197224 */ /* 0x000fe200078e0016 */
[----:B------:R-:W-:-:S05]  /*0670*/  @!P0 LOP3.LUT R25, R3, 0x7ff00000, RZ, 0xc0, !PT ;  /* 0x7ff0000003198812 */ /* 0x000fca00078ec0ff */
[----:B------:R-:W-:Y:S01]  /*0680*/  @!P2 LOP3.LUT R24, R11, 0x7ff00000, RZ, 0xc0, !PT ;  /* 0x7ff000000b18a812 */ /* 0x000fe200078ec0ff */
[----:B------:R-:W-:-:S04]  /*0690*/  DMUL R20, R18, R10 ;  /* 0x0000000a12147228 */ /* 0x000fc80000000000 */
[----:B------:R-:W-:-:S04]  /*06a0*/  VIADD R17, R24, 0xffffffff ;  /* 0xffffffff18117836 */ /* 0x000fc80000000000 */
[----:B------:R-:W-:Y:S01]  /*06b0*/  DFMA R22, R20, -R2, R10 ;  /* 0x800000021416722b */ /* 0x000fe2000000000a */
[----:B------:R-:W-:Y:S01]  /*06c0*/  ISETP.GT.U32.AND P0, PT, R17, 0x7feffffe, PT ;  /* 0x7feffffe1100780c */ /* 0x000fe20003f04070 */
[----:B------:R-:W-:-:S05]  /*06d0*/  VIADD R17, R25, 0xffffffff ;  /* 0xffffffff19117836 */ /* 0x000fca0000000000 */
[----:B------:R-:W-:Y:S01]  /*06e0*/  ISETP.GT.U32.OR P0, PT, R17, 0x7feffffe, P0 ;  /* 0x7feffffe1100780c */ /* 0x000fe20000704470 */
[----:B------:R-:W-:-:S12]  /*06f0*/  DFMA R18, R18, R22, R20 ;  /* 0x000000161212722b */ /* 0x000fd80000000014 */
[----:B------:R-:W-:Y:S05]  /*0700*/  @P0 BRA `(.L_x_3) ;  /* 0x00000000006c0947 */ /* 0x000fea0003800000 */
[----:B------:R-:W-:-:S04]  /*0710*/  LOP3.LUT R20, R13, 0x7ff00000, RZ, 0xc0, !PT ;  /* 0x7ff000000d147812 */ /* 0x000fc800078ec0ff */
[CC--:B------:R-:W-:Y:S02]  /*0720*/  VIADDMNMX R8, R15.reuse, -R20.reuse, 0xb9600000, !PT ;  /* 0xb96000000f087446 */ /* 0x0c0fe40007800914 */
[----:B------:R-:W-:Y:S01]  /*0730*/  ISETP.GE.U32.AND P0, PT, R15, R20, PT ;  /* 0x000000140f00720c */ /* 0x000fe20003f06070 */
[----:B------:R-:W-:Y:S01]  /*0740*/  IMAD.MOV.U32 R20, RZ, RZ, RZ ;  /* 0x000000ffff147224 */ /* 0x000fe200078e00ff */
[----:B------:R-:W-:Y:S02]  /*0750*/  VIMNMX R8, PT, PT, R8, 0x46a00000, PT ;  /* 0x46a0000008087848 */ /* 0x000fe40003fe0100 */
[----:B------:R-:W-:-:S05]  /*0760*/  SEL R9, R16, 0x63400000, !P0 ;  /* 0x6340000010097807 */ /* 0x000fca0004000000 */
[----:B------:R-:W-:-:S04]  /*0770*/  IMAD.IADD R8, R8, 0x1, -R9 ;  /* 0x0000000108087824 */ /* 0x000fc800078e0a09 */
[----:B------:R-:W-:-:S06]  /*0780*/  VIADD R21, R8, 0x7fe00000 ;  /* 0x7fe0000008157836 */ /* 0x000fcc0000000000 */
[----:B------:R-:W-:-:S10]  /*0790*/  DMUL R16, R18, R20 ;  /* 0x0000001412107228 */ /* 0x000fd40000000000 */
[----:B------:R-:W-:-:S13]  /*07a0*/  FSETP.GTU.AND P0, PT, |R17|, 1.469367938527859385e-39, PT ;  /* 0x001000001100780b */ /* 0x000fda0003f0c200 */
[----:B------:R-:W-:Y:S05]  /*07b0*/  @P0 BRA `(.L_x_4) ;  /* 0x0000000000940947 */ /* 0x000fea0003800000 */
[----:B------:R-:W-:Y:S01]  /*07c0*/  DFMA R2, R18, -R2, R10 ;  /* 0x800000021202722b */ /* 0x000fe2000000000a */
[----:B------:R-:W-:-:S09]  /*07d0*/  IMAD.MOV.U32 R20, RZ, RZ, RZ ;  /* 0x000000ffff147224 */ /* 0x000fd200078e00ff */
[C---:B------:R-:W-:Y:S02]  /*07e0*/  FSETP.NEU.AND P0, PT, R3.reuse, RZ, PT ;  /* 0x000000ff0300720b */ /* 0x040fe40003f0d000 */
[----:B------:R-:W-:-:S04]  /*07f0*/  LOP3.LUT R13, R3, 0x80000000, R13, 0x48, !PT ;  /* 0x80000000030d7812 */ /* 0x000fc800078e480d */
[----:B------:R-:W-:-:S07]  /*0800*/  LOP3.LUT R21, R13, R21, RZ, 0xfc, !PT ;  /* 0x000000150d157212 */ /* 0x000fce00078efcff */
[----:B------:R-:W-:Y:S05]  /*0810*/  @!P0 BRA `(.L_x_4) ;  /* 0x00000000007c8947 */ /* 0x000fea0003800000 */
[----:B------:R-:W-:Y:S02]  /*0820*/  IMAD.MOV R3, RZ, RZ, -R8 ;  /* 0x000000ffff037224 */ /* 0x000fe400078e0a08 */
[----:B------:R-:W-:-:S06]  /*0830*/  IMAD.MOV.U32 R2, RZ, RZ, RZ ;  /* 0x000000ffff027224 */ /* 0x000fcc00078e00ff */
[----:B------:R-:W-:Y:S02]  /*0840*/  DFMA R2, R16, -R2, R18 ;  /* 0x800000021002722b */ /* 0x000fe40000000012 */
[----:B------:R-:W-:-:S04]  /*0850*/  DMUL.RP R18, R18, R20 ;  /* 0x0000001412127228 */ /* 0x000fc80000008000 */
[----:B------:R-:W-:-:S04]  /*0860*/  IADD3 R2, PT, PT, -R8, -0x43300000, RZ ;  /* 0xbcd0000008027810 */ /* 0x000fc80007ffe1ff */
[----:B------:R-:W-:Y:S02]  /*0870*/  FSETP.NEU.AND P0, PT, |R3|, R2, PT ;  /* 0x000000020300720b */ /* 0x000fe40003f0d200 */
[----:B------:R-:W-:Y:S02]  /*0880*/  LOP3.LUT R13, R19, R13, RZ, 0x3c, !PT ;  /* 0x0000000d130d7212 */ /* 0x000fe400078e3cff */
[----:B------:R-:W-:Y:S02]  /*0890*/  FSEL R16, R18, R16, !P0 ;  /* 0x0000001012107208 */ /* 0x000fe40004000000 */
[----:B------:R-:W-:Y:S01]  /*08a0*/  FSEL R17, R13, R17, !P0 ;  /* 0x000000110d117208 */ /* 0x000fe20004000000 */
[----:B------:R-:W-:Y:S06]  /*08b0*/  BRA `(.L_x_4) ;  /* 0x0000000000547947 */ /* 0x000fec0003800000 */
.L_x_3:
[----:B------:R-:W-:-:S14]  /*08c0*/  DSETP.NAN.AND P0, PT, R8, R8, PT ;  /* 0x000000080800722a */ /* 0x000fdc0003f08000 */
[----:B------:R-:W-:Y:S05]  /*08d0*/  @P0 BRA `(.L_x_5) ;  /* 0x0000000000440947 */ /* 0x000fea0003800000 */
[----:B------:R-:W-:-:S14]  /*08e0*/  DSETP.NAN.AND P0, PT, R12, R12, PT ;  /* 0x0000000c0c00722a */ /* 0x000fdc0003f08000 */
[----:B------:R-:W-:Y:S05]  /*08f0*/  @P0 BRA `(.L_x_6) ;  /* 0x0000000000300947 */ /* 0x000fea0003800000 */
[----:B------:R-:W-:Y:S01]  /*0900*/  ISETP.NE.AND P0, PT, R24, R25, PT ;  /* 0x000000191800720c */ /* 0x000fe20003f05270 */
[----:B------:R-:W-:Y:S02]  /*0910*/  IMAD.MOV.U32 R16, RZ, RZ, 0x0 ;  /* 0x00000000ff107424 */ /* 0x000fe400078e00ff */
[----:B------:R-:W-:-:S10]  /*0920*/  IMAD.MOV.U32 R17, RZ, RZ, -0x80000 ;  /* 0xfff80000ff117424 */ /* 0x000fd400078e00ff */
[----:B------:R-:W-:Y:S05]  /*0930*/  @!P0 BRA `(.L_x_4) ;  /* 0x0000000000348947 */ /* 0x000fea0003800000 */
[----:B------:R-:W-:Y:S02]  /*0940*/  ISETP.NE.AND P0, PT, R24, 0x7ff00000, PT ;  /* 0x7ff000001800780c */ /* 0x000fe40003f05270 */
[----:B------:R-:W-:Y:S02]  /*0950*/  LOP3.LUT R17, R9, 0x80000000, R13, 0x48, !PT ;  /* 0x8000000009117812 */ /* 0x000fe400078e480d */
[----:B------:R-:W-:-:S13]  /*0960*/  ISETP.EQ.OR P0, PT, R25, RZ, !P0 ;  /* 0x000000ff1900720c */ /* 0x000fda0004702670 */
[----:B------:R-:W-:Y:S01]  /*0970*/  @P0 LOP3.LUT R2, R17, 0x7ff00000, RZ, 0xfc, !PT ;  /* 0x7ff0000011020812 */ /* 0x000fe200078efcff */
[----:B------:R-:W-:Y:S02]  /*0980*/  @!P0 IMAD.MOV.U32 R16, RZ, RZ, RZ ;  /* 0x000000ffff108224 */ /* 0x000fe400078e00ff */
[----:B------:R-:W-:Y:S02]  /*0990*/  @P0 IMAD.MOV.U32 R16, RZ, RZ, RZ ;  /* 0x000000ffff100224 */ /* 0x000fe400078e00ff */
[----:B------:R-:W-:Y:S01]  /*09a0*/  @P0 IMAD.MOV.U32 R17, RZ, RZ, R2 ;  /* 0x000000ffff110224 */ /* 0x000fe200078e0002 */
[----:B------:R-:W-:Y:S06]  /*09b0*/  BRA `(.L_x_4) ;  /* 0x0000000000147947 */ /* 0x000fec0003800000 */
.L_x_6:
[----:B------:R-:W-:Y:S01]  /*09c0*/  LOP3.LUT R17, R13, 0x80000, RZ, 0xfc, !PT ;  /* 0x000800000d117812 */ /* 0x000fe200078efcff */
[----:B------:R-:W-:Y:S01]  /*09d0*/  IMAD.MOV.U32 R16, RZ, RZ, R12 ;  /* 0x000000ffff107224 */ /* 0x000fe200078e000c */
[----:B------:R-:W-:Y:S06]  /*09e0*/  BRA `(.L_x_4) ;  /* 0x0000000000087947 */ /* 0x000fec0003800000 */
.L_x_5:
[----:B------:R-:W-:Y:S01]  /*09f0*/  LOP3.LUT R17, R9, 0x80000, RZ, 0xfc, !PT ;  /* 0x0008000009117812 */ /* 0x000fe200078efcff */
[----:B------:R-:W-:-:S07]  /*0a00*/  IMAD.MOV.U32 R16, RZ, RZ, R8 ;  /* 0x000000ffff107224 */ /* 0x000fce00078e0008 */
.L_x_4:
[----:B------:R-:W-:Y:S05]  /*0a10*/  BSYNC.RECONVERGENT B1 ;  /* 0x0000000000017941 */ /* 0x000fea0003800200 */
.L_x_2:
[----:B------:R-:W-:Y:S02]  /*0a20*/  IMAD.MOV.U32 R15, RZ, RZ, 0x0 ;  /* 0x00000000ff0f7424 */ /* 0x000fe400078e00ff */
[----:B------:R-:W-:Y:S02]  /*0a30*/  IMAD.MOV.U32 R2, RZ, RZ, R16 ;  /* 0x000000ffff027224 */ /* 0x000fe400078e0010 */
[----:B------:R-:W-:Y:S01]  /*0a40*/  IMAD.MOV.U32 R3, RZ, RZ, R17 ;  /* 0x000000ffff037224 */ /* 0x000fe200078e0011 */
[----:B------:R-:W-:Y:S06]  /*0a50*/  RET.REL.NODEC R14 `(_Z13evolve_kerneliiPKfPfiifff) ;  /* 0xfffffff40e687950 */ /* 0x000fec0003c3ffff */
.L_x_7:
[----:B------:R-:W-:-:S00]  /*0a60*/  BRA `(.L_x_7) ;  /* 0xfffffffc00fc7947 */ /* 0x000fc0000383ffff */
[----:B------:R-:W-:-:S00]  /*0a70*/  NOP ;  /* 0x0000000000007918 */ /* 0x000fc00000000000 */
        /* <DEDUP_REMOVED lines=8> */
.L_x_8:


//--------------------- .nv.shared.reserved.0     --------------------------
	.section	.nv.shared.reserved.0,"aw",@nobits
	.weak		__nv_reservedSMEM_offset_0_alias
	.size		__nv_reservedSMEM_offset_0_alias, 0, 64
	.other		__nv_reservedSMEM_offset_0_alias,@"STO_CUDA_RESERVED_SHARED STV_DEFAULT"
__nv_reservedSMEM_offset_0_alias:
	.zero		0
	.zero		64


//--------------------- .nv.constant0._Z13evolve_kerneliiPKfPfiifff --------------------------
	.section	.nv.constant0._Z13evolve_kerneliiPKfPfiifff,"a",@progbits
	.sectionflags	@""
	.align	4
.nv.constant0._Z13evolve_kerneliiPKfPfiifff:
	.zero		940


//--------------------- SYMBOLS --------------------------

	.type		.nv.reservedSmem.offset0,@object
	.size		.nv.reservedSmem.offset0,0x4
